//
// Generated by NVIDIA NVVM Compiler
//
// Compiler Build ID: CL-36424714
// Cuda compilation tools, release 13.0, V13.0.88
// Based on NVVM 20.0.0
//

.version 9.0
.target sm_100
.address_size 64

	// .globl	spmv_csr_kernel

.visible .entry spmv_csr_kernel(
	.param .u64 .ptr .align 1 spmv_csr_kernel_param_0,
	.param .u64 .ptr .align 1 spmv_csr_kernel_param_1,
	.param .u64 .ptr .align 1 spmv_csr_kernel_param_2,
	.param .u64 .ptr .align 1 spmv_csr_kernel_param_3,
	.param .u64 .ptr .align 1 spmv_csr_kernel_param_4,
	.param .u32 spmv_csr_kernel_param_5
)
{
	.reg .pred 	%p<13>;
	.reg .b32 	%r<65>;
	.reg .b32 	%f<116>;
	.reg .b64 	%rd<91>;

	ld.param.u64 	%rd10, [spmv_csr_kernel_param_0];
	ld.param.u64 	%rd12, [spmv_csr_kernel_param_1];
	ld.param.u64 	%rd13, [spmv_csr_kernel_param_2];
	ld.param.u64 	%rd14, [spmv_csr_kernel_param_3];
	ld.param.u64 	%rd11, [spmv_csr_kernel_param_4];
	ld.param.u32 	%r22, [spmv_csr_kernel_param_5];
	cvta.to.global.u64 	%rd1, %rd14;
	cvta.to.global.u64 	%rd2, %rd12;
	cvta.to.global.u64 	%rd3, %rd13;
	mov.u32 	%r23, %ctaid.x;
	mov.u32 	%r1, %ntid.x;
	mov.u32 	%r24, %tid.x;
	mad.lo.s32 	%r59, %r23, %r1, %r24;
	setp.ge.s32 	%p1, %r59, %r22;
	@%p1 bra 	$L__BB0_17;
	mov.u32 	%r25, %nctaid.x;
	mul.lo.s32 	%r3, %r1, %r25;
	add.s64 	%rd4, %rd3, 32;
	add.s64 	%rd5, %rd2, 32;
	cvta.to.global.u64 	%rd6, %rd10;
	cvta.to.global.u64 	%rd7, %rd11;
$L__BB0_2:
	mul.wide.s32 	%rd15, %r59, 4;
	add.s64 	%rd16, %rd6, %rd15;
	ld.global.nc.u32 	%r62, [%rd16];
	ld.global.nc.u32 	%r6, [%rd16+4];
	setp.ge.s32 	%p2, %r62, %r6;
	mov.f32 	%f115, 0f00000000;
	@%p2 bra 	$L__BB0_16;
	sub.s32 	%r7, %r6, %r62;
	and.b32  	%r8, %r7, 15;
	sub.s32 	%r26, %r62, %r6;
	setp.gt.u32 	%p3, %r26, -16;
	mov.f32 	%f115, 0f00000000;
	@%p3 bra 	$L__BB0_6;
	and.b32  	%r27, %r7, -16;
	neg.s32 	%r60, %r27;
	mov.f32 	%f115, 0f00000000;
$L__BB0_5:
	.pragma "nounroll";
	mul.wide.s32 	%rd17, %r62, 4;
	add.s64 	%rd18, %rd4, %rd17;
	add.s64 	%rd19, %rd5, %rd17;
	ld.global.nc.f32 	%f19, [%rd18+-32];
	ld.global.nc.u32 	%r28, [%rd19+-32];
	mul.wide.s32 	%rd20, %r28, 4;
	add.s64 	%rd21, %rd1, %rd20;
	ld.global.nc.f32 	%f20, [%rd21];
	fma.rn.f32 	%f21, %f19, %f20, %f115;
	ld.global.nc.f32 	%f22, [%rd18+-28];
	ld.global.nc.u32 	%r29, [%rd19+-28];
	mul.wide.s32 	%rd22, %r29, 4;
	add.s64 	%rd23, %rd1, %rd22;
	ld.global.nc.f32 	%f23, [%rd23];
	fma.rn.f32 	%f24, %f22, %f23, %f21;
	ld.global.nc.f32 	%f25, [%rd18+-24];
	ld.global.nc.u32 	%r30, [%rd19+-24];
	mul.wide.s32 	%rd24, %r30, 4;
	add.s64 	%rd25, %rd1, %rd24;
	ld.global.nc.f32 	%f26, [%rd25];
	fma.rn.f32 	%f27, %f25, %f26, %f24;
	ld.global.nc.f32 	%f28, [%rd18+-20];
	ld.global.nc.u32 	%r31, [%rd19+-20];
	mul.wide.s32 	%rd26, %r31, 4;
	add.s64 	%rd27, %rd1, %rd26;
	ld.global.nc.f32 	%f29, [%rd27];
	fma.rn.f32 	%f30, %f28, %f29, %f27;
	ld.global.nc.f32 	%f31, [%rd18+-16];
	ld.global.nc.u32 	%r32, [%rd19+-16];
	mul.wide.s32 	%rd28, %r32, 4;
	add.s64 	%rd29, %rd1, %rd28;
	ld.global.nc.f32 	%f32, [%rd29];
	fma.rn.f32 	%f33, %f31, %f32, %f30;
	ld.global.nc.f32 	%f34, [%rd18+-12];
	ld.global.nc.u32 	%r33, [%rd19+-12];
	mul.wide.s32 	%rd30, %r33, 4;
	add.s64 	%rd31, %rd1, %rd30;
	ld.global.nc.f32 	%f35, [%rd31];
	fma.rn.f32 	%f36, %f34, %f35, %f33;
	ld.global.nc.f32 	%f37, [%rd18+-8];
	ld.global.nc.u32 	%r34, [%rd19+-8];
	mul.wide.s32 	%rd32, %r34, 4;
	add.s64 	%rd33, %rd1, %rd32;
	ld.global.nc.f32 	%f38, [%rd33];
	fma.rn.f32 	%f39, %f37, %f38, %f36;
	ld.global.nc.f32 	%f40, [%rd18+-4];
	ld.global.nc.u32 	%r35, [%rd19+-4];
	mul.wide.s32 	%rd34, %r35, 4;
	add.s64 	%rd35, %rd1, %rd34;
	ld.global.nc.f32 	%f41, [%rd35];
	fma.rn.f32 	%f42, %f40, %f41, %f39;
	ld.global.nc.f32 	%f43, [%rd18];
	ld.global.nc.u32 	%r36, [%rd19];
	mul.wide.s32 	%rd36, %r36, 4;
	add.s64 	%rd37, %rd1, %rd36;
	ld.global.nc.f32 	%f44, [%rd37];
	fma.rn.f32 	%f45, %f43, %f44, %f42;
	ld.global.nc.f32 	%f46, [%rd18+4];
	ld.global.nc.u32 	%r37, [%rd19+4];
	mul.wide.s32 	%rd38, %r37, 4;
	add.s64 	%rd39, %rd1, %rd38;
	ld.global.nc.f32 	%f47, [%rd39];
	fma.rn.f32 	%f48, %f46, %f47, %f45;
	ld.global.nc.f32 	%f49, [%rd18+8];
	ld.global.nc.u32 	%r38, [%rd19+8];
	mul.wide.s32 	%rd40, %r38, 4;
	add.s64 	%rd41, %rd1, %rd40;
	ld.global.nc.f32 	%f50, [%rd41];
	fma.rn.f32 	%f51, %f49, %f50, %f48;
	ld.global.nc.f32 	%f52, [%rd18+12];
	ld.global.nc.u32 	%r39, [%rd19+12];
	mul.wide.s32 	%rd42, %r39, 4;
	add.s64 	%rd43, %rd1, %rd42;
	ld.global.nc.f32 	%f53, [%rd43];
	fma.rn.f32 	%f54, %f52, %f53, %f51;
	ld.global.nc.f32 	%f55, [%rd18+16];
	ld.global.nc.u32 	%r40, [%rd19+16];
	mul.wide.s32 	%rd44, %r40, 4;
	add.s64 	%rd45, %rd1, %rd44;
	ld.global.nc.f32 	%f56, [%rd45];
	fma.rn.f32 	%f57, %f55, %f56, %f54;
	ld.global.nc.f32 	%f58, [%rd18+20];
	ld.global.nc.u32 	%r41, [%rd19+20];
	mul.wide.s32 	%rd46, %r41, 4;
	add.s64 	%rd47, %rd1, %rd46;
	ld.global.nc.f32 	%f59, [%rd47];
	fma.rn.f32 	%f60, %f58, %f59, %f57;
	ld.global.nc.f32 	%f61, [%rd18+24];
	ld.global.nc.u32 	%r42, [%rd19+24];
	mul.wide.s32 	%rd48, %r42, 4;
	add.s64 	%rd49, %rd1, %rd48;
	ld.global.nc.f32 	%f62, [%rd49];
	fma.rn.f32 	%f63, %f61, %f62, %f60;
	ld.global.nc.f32 	%f64, [%rd18+28];
	ld.global.nc.u32 	%r43, [%rd19+28];
	mul.wide.s32 	%rd50, %r43, 4;
	add.s64 	%rd51, %rd1, %rd50;
	ld.global.nc.f32 	%f65, [%rd51];
	fma.rn.f32 	%f115, %f64, %f65, %f63;
	add.s32 	%r62, %r62, 16;
	add.s32 	%r60, %r60, 16;
	setp.ne.s32 	%p4, %r60, 0;
	@%p4 bra 	$L__BB0_5;
$L__BB0_6:
	setp.eq.s32 	%p5, %r8, 0;
	@%p5 bra 	$L__BB0_16;
	and.b32  	%r15, %r7, 7;
	setp.lt.u32 	%p6, %r8, 8;
	@%p6 bra 	$L__BB0_9;
	mul.wide.s32 	%rd52, %r62, 4;
	add.s64 	%rd53, %rd3, %rd52;
	ld.global.nc.f32 	%f67, [%rd53];
	add.s64 	%rd54, %rd2, %rd52;
	ld.global.nc.u32 	%r44, [%rd54];
	mul.wide.s32 	%rd55, %r44, 4;
	add.s64 	%rd56, %rd1, %rd55;
	ld.global.nc.f32 	%f68, [%rd56];
	fma.rn.f32 	%f69, %f67, %f68, %f115;
	ld.global.nc.f32 	%f70, [%rd53+4];
	ld.global.nc.u32 	%r45, [%rd54+4];
	mul.wide.s32 	%rd57, %r45, 4;
	add.s64 	%rd58, %rd1, %rd57;
	ld.global.nc.f32 	%f71, [%rd58];
	fma.rn.f32 	%f72, %f70, %f71, %f69;
	ld.global.nc.f32 	%f73, [%rd53+8];
	ld.global.nc.u32 	%r46, [%rd54+8];
	mul.wide.s32 	%rd59, %r46, 4;
	add.s64 	%rd60, %rd1, %rd59;
	ld.global.nc.f32 	%f74, [%rd60];
	fma.rn.f32 	%f75, %f73, %f74, %f72;
	ld.global.nc.f32 	%f76, [%rd53+12];
	ld.global.nc.u32 	%r47, [%rd54+12];
	mul.wide.s32 	%rd61, %r47, 4;
	add.s64 	%rd62, %rd1, %rd61;
	ld.global.nc.f32 	%f77, [%rd62];
	fma.rn.f32 	%f78, %f76, %f77, %f75;
	ld.global.nc.f32 	%f79, [%rd53+16];
	ld.global.nc.u32 	%r48, [%rd54+16];
	mul.wide.s32 	%rd63, %r48, 4;
	add.s64 	%rd64, %rd1, %rd63;
	ld.global.nc.f32 	%f80, [%rd64];
	fma.rn.f32 	%f81, %f79, %f80, %f78;
	ld.global.nc.f32 	%f82, [%rd53+20];
	ld.global.nc.u32 	%r49, [%rd54+20];
	mul.wide.s32 	%rd65, %r49, 4;
	add.s64 	%rd66, %rd1, %rd65;
	ld.global.nc.f32 	%f83, [%rd66];
	fma.rn.f32 	%f84, %f82, %f83, %f81;
	ld.global.nc.f32 	%f85, [%rd53+24];
	ld.global.nc.u32 	%r50, [%rd54+24];
	mul.wide.s32 	%rd67, %r50, 4;
	add.s64 	%rd68, %rd1, %rd67;
	ld.global.nc.f32 	%f86, [%rd68];
	fma.rn.f32 	%f87, %f85, %f86, %f84;
	ld.global.nc.f32 	%f88, [%rd53+28];
	ld.global.nc.u32 	%r51, [%rd54+28];
	mul.wide.s32 	%rd69, %r51, 4;
	add.s64 	%rd70, %rd1, %rd69;
	ld.global.nc.f32 	%f89, [%rd70];
	fma.rn.f32 	%f115, %f88, %f89, %f87;
	add.s32 	%r62, %r62, 8;
$L__BB0_9:
	setp.eq.s32 	%p7, %r15, 0;
	@%p7 bra 	$L__BB0_16;
	and.b32  	%r18, %r7, 3;
	setp.lt.u32 	%p8, %r15, 4;
	@%p8 bra 	$L__BB0_12;
	mul.wide.s32 	%rd71, %r62, 4;
	add.s64 	%rd72, %rd3, %rd71;
	ld.global.nc.f32 	%f91, [%rd72];
	add.s64 	%rd73, %rd2, %rd71;
	ld.global.nc.u32 	%r52, [%rd73];
	mul.wide.s32 	%rd74, %r52, 4;
	add.s64 	%rd75, %rd1, %rd74;
	ld.global.nc.f32 	%f92, [%rd75];
	fma.rn.f32 	%f93, %f91, %f92, %f115;
	ld.global.nc.f32 	%f94, [%rd72+4];
	ld.global.nc.u32 	%r53, [%rd73+4];
	mul.wide.s32 	%rd76, %r53, 4;
	add.s64 	%rd77, %rd1, %rd76;
	ld.global.nc.f32 	%f95, [%rd77];
	fma.rn.f32 	%f96, %f94, %f95, %f93;
	ld.global.nc.f32 	%f97, [%rd72+8];
	ld.global.nc.u32 	%r54, [%rd73+8];
	mul.wide.s32 	%rd78, %r54, 4;
	add.s64 	%rd79, %rd1, %rd78;
	ld.global.nc.f32 	%f98, [%rd79];
	fma.rn.f32 	%f99, %f97, %f98, %f96;
	ld.global.nc.f32 	%f100, [%rd72+12];
	ld.global.nc.u32 	%r55, [%rd73+12];
	mul.wide.s32 	%rd80, %r55, 4;
	add.s64 	%rd81, %rd1, %rd80;
	ld.global.nc.f32 	%f101, [%rd81];
	fma.rn.f32 	%f115, %f100, %f101, %f99;
	add.s32 	%r62, %r62, 4;
$L__BB0_12:
	setp.eq.s32 	%p9, %r18, 0;
	@%p9 bra 	$L__BB0_16;
	mul.wide.s32 	%rd82, %r62, 4;
	add.s64 	%rd8, %rd3, %rd82;
	ld.global.nc.f32 	%f102, [%rd8];
	add.s64 	%rd9, %rd2, %rd82;
	ld.global.nc.u32 	%r56, [%rd9];
	mul.wide.s32 	%rd83, %r56, 4;
	add.s64 	%rd84, %rd1, %rd83;
	ld.global.nc.f32 	%f103, [%rd84];
	fma.rn.f32 	%f115, %f102, %f103, %f115;
	setp.eq.s32 	%p10, %r18, 1;
	@%p10 bra 	$L__BB0_16;
	ld.global.nc.f32 	%f104, [%rd8+4];
	ld.global.nc.u32 	%r57, [%rd9+4];
	mul.wide.s32 	%rd85, %r57, 4;
	add.s64 	%rd86, %rd1, %rd85;
	ld.global.nc.f32 	%f105, [%rd86];
	fma.rn.f32 	%f115, %f104, %f105, %f115;
	setp.eq.s32 	%p11, %r18, 2;
	@%p11 bra 	$L__BB0_16;
	ld.global.nc.f32 	%f106, [%rd8+8];
	ld.global.nc.u32 	%r58, [%rd9+8];
	mul.wide.s32 	%rd87, %r58, 4;
	add.s64 	%rd88, %rd1, %rd87;
	ld.global.nc.f32 	%f107, [%rd88];
	fma.rn.f32 	%f115, %f106, %f107, %f115;
$L__BB0_16:
	mul.wide.s32 	%rd89, %r59, 4;
	add.s64 	%rd90, %rd7, %rd89;
	st.global.f32 	[%rd90], %f115;
	add.s32 	%r59, %r59, %r3;
	setp.lt.s32 	%p12, %r59, %r22;
	@%p12 bra 	$L__BB0_2;
$L__BB0_17:
	ret;

}


// ===== COMPILED SASS (sm_100) =====

	.target	sm_100

	.elftype	@"ET_EXEC"


//--------------------- .note.nv.tkinfo           --------------------------
	.section	.note.nv.tkinfo,"",@"SHT_NOTE"
	.sectionflags	@"SHF_NOTE_NV_TKINFO"
	.tkinfo
        /*0018*/ 	.word	0x00000002
        /*0030*/ 	.string	""
        /*0030*/ 	.string	"ptxas"
        /*0030*/ 	.string	"Cuda compilation tools, release 13.0, V13.0.88"
        /*0030*/ 	.string	"Build cuda_13.0.r13.0/compiler.36424714_0"
        /*0030*/ 	.string	"-arch sm_100 -m 64 "



//--------------------- .note.nv.cuinfo           --------------------------
	.section	.note.nv.cuinfo,"",@"SHT_NOTE"
	.sectionflags	@"SHF_NOTE_NV_CUINFO"
        /*0018*/ 	.short	0x0002
        /*001a*/ 	.short	0x0064
        /*001c*/ 	.short	0x0082
	.zero		2


//--------------------- .nv.info                  --------------------------
	.section	.nv.info,"",@"SHT_CUDA_INFO"
	.align	4


	//----- nvinfo : EIATTR_REGCOUNT
	.align		4
        /*0000*/ 	.byte	0x04, 0x2f
        /*0002*/ 	.short	(.L_1 - .L_0)
	.align		4
.L_0:
        /*0004*/ 	.word	index@(spmv_csr_kernel)
        /*0008*/ 	.word	0x00000020


	//----- nvinfo : EIATTR_FRAME_SIZE
	.align		4
.L_1:
        /*000c*/ 	.byte	0x04, 0x11
        /*000e*/ 	.short	(.L_3 - .L_2)
	.align		4
.L_2:
        /*0010*/ 	.word	index@(spmv_csr_kernel)
        /*0014*/ 	.word	0x00000000


	//----- nvinfo : EIATTR_MIN_STACK_SIZE
	.align		4
.L_3:
        /*0018*/ 	.byte	0x04, 0x12
        /*001a*/ 	.short	(.L_5 - .L_4)
	.align		4
.L_4:
        /*001c*/ 	.word	index@(spmv_csr_kernel)
        /*0020*/ 	.word	0x00000000
.L_5:


//--------------------- .nv.compat                --------------------------
	.section	.nv.compat,"",@"SHT_CUDA_COMPAT_INFO"
	.align	4
        /*0000*/ 	.byte	0x02, 0x09, 0x00, 0x00, 0x02, 0x02, 0x01, 0x00, 0x02, 0x05, 0x05, 0x00, 0x03, 0x07, 0x01, 0x01
        /*0010*/ 	.byte	0x02, 0x03, 0x00, 0x00, 0x02, 0x06, 0x01, 0x00, 0x04, 0x0b, 0x08, 0x00, 0x09, 0x00, 0x00, 0x00
        /*0020*/ 	.byte	0x00, 0x00, 0x00, 0x00


//--------------------- .nv.info.spmv_csr_kernel  --------------------------
	.section	.nv.info.spmv_csr_kernel,"",@"SHT_CUDA_INFO"
	.sectionflags	@""
	.align	4


	//----- nvinfo : EIATTR_CUDA_API_VERSION
	.align		4
        /*0000*/ 	.byte	0x04, 0x37
        /*0002*/ 	.short	(.L_7 - .L_6)
.L_6:
        /*0004*/ 	.word	0x00000082


	//----- nvinfo : EIATTR_KPARAM_INFO
	.align		4
.L_7:
        /*0008*/ 	.byte	0x04, 0x17
        /*000a*/ 	.short	(.L_9 - .L_8)
.L_8:
        /*000c*/ 	.word	0x00000000
        /*0010*/ 	.short	0x0005
        /*0012*/ 	.short	0x0028
        /*0014*/ 	.byte	0x00, 0xf0, 0x11, 0x00


	//----- nvinfo : EIATTR_KPARAM_INFO
	.align		4
.L_9:
        /*0018*/ 	.byte	0x04, 0x17
        /*001a*/ 	.short	(.L_11 - .L_10)
.L_10:
        /*001c*/ 	.word	0x00000000
        /*0020*/ 	.short	0x0004
        /*0022*/ 	.short	0x0020
        /*0024*/ 	.byte	0x00, 0xf5, 0x21, 0x00


	//----- nvinfo : EIATTR_KPARAM_INFO
	.align		4
.L_11:
        /*0028*/ 	.byte	0x04, 0x17
        /*002a*/ 	.short	(.L_13 - .L_12)
.L_12:
        /*002c*/ 	.word	0x00000000
        /*0030*/ 	.short	0x0003
        /*0032*/ 	.short	0x0018
        /*0034*/ 	.byte	0x00, 0xf5, 0x21, 0x00


	//----- nvinfo : EIATTR_KPARAM_INFO
	.align		4
.L_13:
        /*0038*/ 	.byte	0x04, 0x17
        /*003a*/ 	.short	(.L_15 - .L_14)
.L_14:
        /*003c*/ 	.word	0x00000000
        /*0040*/ 	.short	0x0002
        /*0042*/ 	.short	0x0010
        /*0044*/ 	.byte	0x00, 0xf5, 0x21, 0x00


	//----- nvinfo : EIATTR_KPARAM_INFO
	.align		4
.L_15:
        /*0048*/ 	.byte	0x04, 0x17
        /*004a*/ 	.short	(.L_17 - .L_16)
.L_16:
        /*004c*/ 	.word	0x00000000
        /*0050*/ 	.short	0x0001
        /*0052*/ 	.short	0x0008
        /*0054*/ 	.byte	0x00, 0xf5, 0x21, 0x00


	//----- nvinfo : EIATTR_KPARAM_INFO
	.align		4
.L_17:
        /*0058*/ 	.byte	0x04, 0x17
        /*005a*/ 	.short	(.L_19 - .L_18)
.L_18:
        /*005c*/ 	.word	0x00000000
        /*0060*/ 	.short	0x0000
        /*0062*/ 	.short	0x0000
        /*0064*/ 	.byte	0x00, 0xf5, 0x21, 0x00


	//----- nvinfo : EIATTR_SPARSE_MMA_MASK
	.align		4
.L_19:
        /*0068*/ 	.byte	0x03, 0x50
        /*006a*/ 	.short	0x0000


	//----- nvinfo : EIATTR_MAXREG_COUNT
	.align		4
        /*006c*/ 	.byte	0x03, 0x1b
        /*006e*/ 	.short	0x00ff


	//----- nvinfo : EIATTR_MERCURY_ISA_VERSION
	.align		4
        /*0070*/ 	.byte	0x03, 0x5f
        /*0072*/ 	.short	0x0101


	//----- nvinfo : EIATTR_VRC_CTA_INIT_COUNT
	.align		4
        /*0074*/ 	.byte	0x02, 0x4a
	.zero		1
	.zero		1


	//----- nvinfo : EIATTR_EXIT_INSTR_OFFSETS
	.align		4
        /*0078*/ 	.byte	0x04, 0x1c
        /*007a*/ 	.short	(.L_21 - .L_20)


	//   ....[0]....
.L_20:
        /*007c*/ 	.word	0x00000070


	//   ....[1]....
        /*0080*/ 	.word	0x00000f70


	//----- nvinfo : EIATTR_CRS_STACK_SIZE
	.align		4
.L_21:
        /*0084*/ 	.byte	0x04, 0x1e
        /*0086*/ 	.short	(.L_23 - .L_22)
.L_22:
        /*0088*/ 	.word	0x00000000


	//----- nvinfo : EIATTR_CBANK_PARAM_SIZE
	.align		4
.L_23:
        /*008c*/ 	.byte	0x03, 0x19
        /*008e*/ 	.short	0x002c


	//----- nvinfo : EIATTR_PARAM_CBANK
	.align		4
        /*0090*/ 	.byte	0x04, 0x0a
        /*0092*/ 	.short	(.L_25 - .L_24)
	.align		4
.L_24:
        /*0094*/ 	.word	index@(.nv.constant0.spmv_csr_kernel)
        /*0098*/ 	.short	0x0380
        /*009a*/ 	.short	0x002c


	//----- nvinfo : EIATTR_SW_WAR
	.align		4
.L_25:
        /*009c*/ 	.byte	0x04, 0x36
        /*009e*/ 	.short	(.L_27 - .L_26)
.L_26:
        /*00a0*/ 	.word	0x00000008
.L_27:


//--------------------- .nv.callgraph             --------------------------
	.section	.nv.callgraph,"",@"SHT_CUDA_CALLGRAPH"
	.align	4
	.sectionentsize	8
	.align		4
        /*0000*/ 	.word	0x00000000
	.align		4
        /*0004*/ 	.word	0xffffffff
	.align		4
        /*0008*/ 	.word	0x00000000
	.align		4
        /*000c*/ 	.word	0xfffffffe
	.align		4
        /*0010*/ 	.word	0x00000000
	.align		4
        /*0014*/ 	.word	0xfffffffd
	.align		4
        /*0018*/ 	.word	0x00000000
	.align		4
        /*001c*/ 	.word	0xfffffffc


//--------------------- .text.spmv_csr_kernel     --------------------------
	.section	.text.spmv_csr_kernel,"ax",@progbits
	.align	128
        .global         spmv_csr_kernel
        .type           spmv_csr_kernel,@function
        .size           spmv_csr_kernel,(.L_x_11 - spmv_csr_kernel)
        .other          spmv_csr_kernel,@"STO_CUDA_ENTRY STV_DEFAULT"
spmv_csr_kernel:
.text.spmv_csr_kernel:
[----:B------:R-:W-:Y:S01]  /*0000*/  LDC R1, c[0x0][0x37c] ;  /* 0x0000df00ff017b82 */ /* 0x000fe20000000800 */
[----:B------:R-:W0:Y:S07]  /*0010*/  S2R R0, SR_TID.X ;  /* 0x0000000000007919 */ /* 0x000e2e0000002100 */
[----:B------:R-:W0:Y:S01]  /*0020*/  S2UR UR4, SR_CTAID.X ;  /* 0x00000000000479c3 */ /* 0x000e220000002500 */
[----:B------:R-:W1:Y:S07]  /*0030*/  LDCU UR5, c[0x0][0x3a8] ;  /* 0x00007500ff0577ac */ /* 0x000e6e0008000800 */
[----:B------:R-:W0:Y:S02]  /*0040*/  LDC R3, c[0x0][0x360] ;  /* 0x0000d800ff037b82 */ /* 0x000e240000000800 */
[----:B0-----:R-:W-:-:S05]  /*0050*/  IMAD R0, R3, UR4, R0 ;  /* 0x0000000403007c24 */ /* 0x001fca000f8e0200 */
[----:B-1----:R-:W-:-:S13]  /*0060*/  ISETP.GE.AND P0, PT, R0, UR5, PT ;  /* 0x0000000500007c0c */ /* 0x002fda000bf06270 */
[----:B------:R-:W-:Y:S05]  /*0070*/  @P0 EXIT ;  /* 0x000000000000094d */ /* 0x000fea0003800000 */
[----:B------:R-:W0:Y:S01]  /*0080*/  LDCU.64 UR6, c[0x0][0x390] ;  /* 0x00007200ff0677ac */ /* 0x000e220008000a00 */
[----:B------:R-:W1:Y:S01]  /*0090*/  LDCU.64 UR4, c[0x0][0x388] ;  /* 0x00007100ff0477ac */ /* 0x000e620008000a00 */
[----:B------:R-:W2:Y:S01]  /*00a0*/  LDCU UR8, c[0x0][0x370] ;  /* 0x00006e00ff0877ac */ /* 0x000ea20008000800 */
[----:B------:R-:W3:Y:S01]  /*00b0*/  LDCU.64 UR10, c[0x0][0x358] ;  /* 0x00006b00ff0a77ac */ /* 0x000ee20008000a00 */
[----:B0-----:R-:W-:Y:S02]  /*00c0*/  UIADD3 UR6, UP0, UPT, UR6, 0x20, URZ ;  /* 0x0000002006067890 */ /* 0x001fe4000ff1e0ff */
[----:B-1----:R-:W-:Y:S02]  /*00d0*/  UIADD3 UR4, UP1, UPT, UR4, 0x20, URZ ;  /* 0x0000002004047890 */ /* 0x002fe4000ff3e0ff */
[----:B------:R-:W-:Y:S01]  /*00e0*/  UIADD3.X UR7, UPT, UPT, URZ, UR7, URZ, UP0, !UPT ;  /* 0x00000007ff077290 */ /* 0x000fe200087fe4ff */
[----:B--2---:R-:W-:Y:S01]  /*00f0*/  IMAD R3, R3, UR8, RZ ;  /* 0x0000000803037c24 */ /* 0x004fe2000f8e02ff */
[----:B---3--:R-:W-:-:S12]  /*0100*/  UIADD3.X UR5, UPT, UPT, URZ, UR5, URZ, UP1, !UPT ;  /* 0x00000005ff057290 */ /* 0x008fd80008ffe4ff */
.L_x_9:
[----:B------:R-:W0:Y:S02]  /*0110*/  LDC.64 R4, c[0x0][0x380] ;  /* 0x0000e000ff047b82 */ /* 0x000e240000000a00 */
[----:B0-----:R-:W-:-:S05]  /*0120*/  IMAD.WIDE R4, R0, 0x4, R4 ;  /* 0x0000000400047825 */ /* 0x001fca00078e0204 */
[----:B------:R-:W2:Y:S04]  /*0130*/  LDG.E.CONSTANT R2, desc[UR10][R4.64] ;  /* 0x0000000a04027981 */ /* 0x000ea8000c1e9900 */
[----:B------:R-:W2:Y:S01]  /*0140*/  LDG.E.CONSTANT R7, desc[UR10][R4.64+0x4] ;  /* 0x0000040a04077981 */ /* 0x000ea2000c1e9900 */
[----:B------:R-:W-:Y:S01]  /*0150*/  BSSY.RECONVERGENT B0, `(.L_x_0) ;  /* 0x00000da000007945 */ /* 0x000fe20003800200 */
[----:B------:R-:W-:Y:S01]  /*0160*/  HFMA2 R6, -RZ, RZ, 0, 0 ;  /* 0x00000000ff067431 */ /* 0x000fe200000001ff */
[----:B--2---:R-:W-:-:S13]  /*0170*/  ISETP.GE.AND P0, PT, R2, R7, PT ;  /* 0x000000070200720c */ /* 0x004fda0003f06270 */
[----:B------:R-:W-:Y:S05]  /*0180*/  @P0 BRA `(.L_x_1) ;  /* 0x0000000c00580947 */ /* 0x000fea0003800000 */
[----:B------:R-:W-:Y:S01]  /*0190*/  MOV R4, R2 ;  /* 0x0000000200047202 */ /* 0x000fe20000000f00 */
[----:B------:R-:W-:Y:S01]  /*01a0*/  BSSY.RECONVERGENT B1, `(.L_x_2) ;  /* 0x0000066000017945 */ /* 0x000fe20003800200 */
[----:B------:R-:W-:Y:S02]  /*01b0*/  MOV R6, RZ ;  /* 0x000000ff00067202 */ /* 0x000fe40000000f00 */
[CC--:B------:R-:W-:Y:S02]  /*01c0*/  IADD3 R2, PT, PT, -R7.reuse, R4.reuse, RZ ;  /* 0x0000000407027210 */ /* 0x0c0fe40007ffe1ff */
[----:B------:R-:W-:Y:S02]  /*01d0*/  IADD3 R5, PT, PT, R7, -R4, RZ ;  /* 0x8000000407057210 */ /* 0x000fe40007ffe0ff */
[----:B------:R-:W-:Y:S02]  /*01e0*/  ISETP.GT.U32.AND P1, PT, R2, -0x10, PT ;  /* 0xfffffff00200780c */ /* 0x000fe40003f24070 */
[----:B------:R-:W-:-:S04]  /*01f0*/  LOP3.LUT R7, R5, 0xf, RZ, 0xc0, !PT ;  /* 0x0000000f05077812 */ /* 0x000fc800078ec0ff */
[----:B------:R-:W-:-:S07]  /*0200*/  ISETP.NE.AND P0, PT, R7, RZ, PT ;  /* 0x000000ff0700720c */ /* 0x000fce0003f05270 */
[----:B------:R-:W-:Y:S06]  /*0210*/  @P1 BRA `(.L_x_3) ;  /* 0x0000000400781947 */ /* 0x000fec0003800000 */
[----:B------:R-:W-:Y:S02]  /*0220*/  LOP3.LUT R2, R5, 0xfffffff0, RZ, 0xc0, !PT ;  /* 0xfffffff005027812 */ /* 0x000fe400078ec0ff */
[----:B------:R-:W-:Y:S02]  /*0230*/  MOV R6, RZ ;  /* 0x000000ff00067202 */ /* 0x000fe40000000f00 */
[----:B------:R-:W-:-:S07]  /*0240*/  IADD3 R2, PT, PT, -R2, RZ, RZ ;  /* 0x000000ff02027210 */ /* 0x000fce0007ffe1ff */
.L_x_4:
[----:B------:R-:W-:Y:S01]  /*0250*/  MOV R14, UR4 ;  /* 0x00000004000e7c02 */ /* 0x000fe20008000f00 */
[----:B------:R-:W0:Y:S01]  /*0260*/  LDC.64 R12, c[0x0][0x398] ;  /* 0x0000e600ff0c7b82 */ /* 0x000e220000000a00 */
[----:B------:R-:W-:-:S03]  /*0270*/  MOV R15, UR5 ;  /* 0x00000005000f7c02 */ /* 0x000fc60008000f00 */
[----:B------:R-:W-:-:S05]  /*0280*/  IMAD.WIDE R14, R4, 0x4, R14 ;  /* 0x00000004040e7825 */ /* 0x000fca00078e020e */
[----:B------:R-:W0:Y:S01]  /*0290*/  LDG.E.CONSTANT R25, desc[UR10][R14.64+-0x20] ;  /* 0xffffe00a0e197981 */ /* 0x000e22000c1e9900 */
[----:B------:R-:W-:Y:S02]  /*02a0*/  MOV R10, UR6 ;  /* 0x00000006000a7c02 */ /* 0x000fe40008000f00 */
[----:B------:R-:W-:Y:S01]  /*02b0*/  MOV R11, UR7 ;  /* 0x00000007000b7c02 */ /* 0x000fe20008000f00 */
[----:B------:R-:W2:Y:S02]  /*02c0*/  LDG.E.CONSTANT R29, desc[UR10][R14.64+-0x1c] ;  /* 0xffffe40a0e1d7981 */ /* 0x000ea4000c1e9900 */
[----:B------:R-:W-:Y:S02]  /*02d0*/  IMAD.WIDE R10, R4, 0x4, R10 ;  /* 0x00000004040a7825 */ /* 0x000fe400078e020a */
[----:B------:R-:W3:Y:S04]  /*02e0*/  LDG.E.CONSTANT R27, desc[UR10][R14.64+-0x18] ;  /* 0xffffe80a0e1b7981 */ /* 0x000ee8000c1e9900 */
[----:B------:R-:W4:Y:S04]  /*02f0*/  LDG.E.CONSTANT R21, desc[UR10][R14.64+-0x14] ;  /* 0xffffec0a0e157981 */ /* 0x000f28000c1e9900 */
[----:B------:R-:W5:Y:S04]  /*0300*/  LDG.E.CONSTANT R23, desc[UR10][R10.64+-0x20] ;  /* 0xffffe00a0a177981 */ /* 0x000f68000c1e9900 */
[----:B------:R-:W5:Y:S04]  /*0310*/  LDG.E.CONSTANT R17, desc[UR10][R14.64+-0x10] ;  /* 0xfffff00a0e117981 */ /* 0x000f68000c1e9900 */
[----:B------:R-:W5:Y:S04]  /*0320*/  LDG.E.CONSTANT R19, desc[UR10][R14.64+-0xc] ;  /* 0xfffff40a0e137981 */ /* 0x000f68000c1e9900 */
[----:B------:R-:W5:Y:S04]  /*0330*/  LDG.E.CONSTANT R8, desc[UR10][R10.64+-0x1c] ;  /* 0xffffe40a0a087981 */ /* 0x000f68000c1e9900 */
[----:B------:R-:W5:Y:S01]  /*0340*/  LDG.E.CONSTANT R22, desc[UR10][R10.64+-0x10] ;  /* 0xfffff00a0a167981 */ /* 0x000f62000c1e9900 */
[----:B0-----:R-:W-:-:S06]  /*0350*/  IMAD.WIDE R24, R25, 0x4, R12 ;  /* 0x0000000419187825 */ /* 0x001fcc00078e020c */
[----:B------:R-:W5:Y:S01]  /*0360*/  LDG.E.CONSTANT R24, desc[UR10][R24.64] ;  /* 0x0000000a18187981 */ /* 0x000f62000c1e9900 */
[----:B--2---:R-:W-:-:S04]  /*0370*/  IMAD.WIDE R28, R29, 0x4, R12 ;  /* 0x000000041d1c7825 */ /* 0x004fc800078e020c */
[--C-:B---3--:R-:W-:Y:S01]  /*0380*/  IMAD.WIDE R26, R27, 0x4, R12.reuse ;  /* 0x000000041b1a7825 */ /* 0x108fe200078e020c */
[----:B------:R-:W2:Y:S03]  /*0390*/  LDG.E.CONSTANT R9, desc[UR10][R28.64] ;  /* 0x0000000a1c097981 */ /* 0x000ea6000c1e9900 */
[--C-:B----4-:R-:W-:Y:S01]  /*03a0*/  IMAD.WIDE R20, R21, 0x4, R12.reuse ;  /* 0x0000000415147825 */ /* 0x110fe200078e020c */
[----:B------:R-:W3:Y:S04]  /*03b0*/  LDG.E.CONSTANT R25, desc[UR10][R14.64+-0x8] ;  /* 0xfffff80a0e197981 */ /* 0x000ee8000c1e9900 */
[----:B------:R-:W4:Y:S01]  /*03c0*/  LDG.E.CONSTANT R27, desc[UR10][R26.64] ;  /* 0x0000000a1a1b7981 */ /* 0x000f22000c1e9900 */
[----:B-----5:R-:W-:-:S03]  /*03d0*/  IMAD.WIDE R16, R17, 0x4, R12 ;  /* 0x0000000411107825 */ /* 0x020fc600078e020c */
[----:B------:R-:W5:Y:S01]  /*03e0*/  LDG.E.CONSTANT R21, desc[UR10][R20.64] ;  /* 0x0000000a14157981 */ /* 0x000f62000c1e9900 */
[----:B------:R-:W-:-:S03]  /*03f0*/  IMAD.WIDE R18, R19, 0x4, R12 ;  /* 0x0000000413127825 */ /* 0x000fc600078e020c */
[----:B------:R-:W5:Y:S04]  /*0400*/  LDG.E.CONSTANT R17, desc[UR10][R16.64] ;  /* 0x0000000a10117981 */ /* 0x000f68000c1e9900 */
[----:B------:R-:W5:Y:S04]  /*0410*/  LDG.E.CONSTANT R29, desc[UR10][R14.64] ;  /* 0x0000000a0e1d7981 */ /* 0x000f68000c1e9900 */
[----:B------:R-:W5:Y:S04]  /*0420*/  LDG.E.CONSTANT R20, desc[UR10][R10.64+-0x14] ;  /* 0xffffec0a0a147981 */ /* 0x000f68000c1e9900 */
[----:B------:R-:W5:Y:S04]  /*0430*/  LDG.E.CONSTANT R19, desc[UR10][R18.64] ;  /* 0x0000000a12137981 */ /* 0x000f68000c1e9900 */
[----:B------:R-:W5:Y:S04]  /*0440*/  LDG.E.CONSTANT R26, desc[UR10][R10.64+-0xc] ;  /* 0xfffff40a0a1a7981 */ /* 0x000f68000c1e9900 */
[----:B------:R-:W5:Y:S01]  /*0450*/  LDG.E.CONSTANT R28, desc[UR10][R14.64+0x18] ;  /* 0x0000180a0e1c7981 */ /* 0x000f62000c1e9900 */
[----:B------:R-:W-:-:S03]  /*0460*/  FFMA R23, R23, R24, R6 ;  /* 0x0000001817177223 */ /* 0x000fc60000000006 */
[----:B------:R-:W4:Y:S04]  /*0470*/  LDG.E.CONSTANT R24, desc[UR10][R10.64+-0x18] ;  /* 0xffffe80a0a187981 */ /* 0x000f28000c1e9900 */
[----:B------:R-:W5:Y:S01]  /*0480*/  LDG.E.CONSTANT R6, desc[UR10][R14.64+-0x4] ;  /* 0xfffffc0a0e067981 */ /* 0x000f62000c1e9900 */
[----:B--2---:R-:W-:-:S03]  /*0490*/  FFMA R9, R8, R9, R23 ;  /* 0x0000000908097223 */ /* 0x004fc60000000017 */
[----:B------:R-:W2:Y:S01]  /*04a0*/  LDG.E.CONSTANT R23, desc[UR10][R14.64+0x4] ;  /* 0x0000040a0e177981 */ /* 0x000ea2000c1e9900 */
[----:B----4-:R-:W-:Y:S01]  /*04b0*/  FFMA R27, R24, R27, R9 ;  /* 0x0000001b181b7223 */ /* 0x010fe20000000009 */
[----:B---3--:R-:W-:Y:S02]  /*04c0*/  IMAD.WIDE R8, R25, 0x4, R12 ;  /* 0x0000000419087825 */ /* 0x008fe400078e020c */
[----:B------:R-:W3:Y:S02]  /*04d0*/  LDG.E.CONSTANT R25, desc[UR10][R10.64+-0x8] ;  /* 0xfffff80a0a197981 */ /* 0x000ee4000c1e9900 */
[----:B-----5:R-:W-:Y:S01]  /*04e0*/  FFMA R24, R20, R21, R27 ;  /* 0x0000001514187223 */ /* 0x020fe2000000001b */
[----:B------:R-:W-:Y:S01]  /*04f0*/  IMAD.WIDE R20, R6, 0x4, R12 ;  /* 0x0000000406147825 */ /* 0x000fe200078e020c */
[----:B------:R-:W3:Y:S03]  /*0500*/  LDG.E.CONSTANT R8, desc[UR10][R8.64] ;  /* 0x0000000a08087981 */ /* 0x000ee6000c1e9900 */
[----:B------:R-:W-:Y:S01]  /*0510*/  FFMA R24, R22, R17, R24 ;  /* 0x0000001116187223 */ /* 0x000fe20000000018 */
[----:B------:R-:W4:Y:S01]  /*0520*/  LDG.E.CONSTANT R27, desc[UR10][R14.64+0x8] ;  /* 0x0000080a0e1b7981 */ /* 0x000f22000c1e9900 */
[----:B------:R-:W-:-:S03]  /*0530*/  IMAD.WIDE R16, R29, 0x4, R12 ;  /* 0x000000041d107825 */ /* 0x000fc600078e020c */
[----:B------:R-:W5:Y:S04]  /*0540*/  LDG.E.CONSTANT R20, desc[UR10][R20.64] ;  /* 0x0000000a14147981 */ /* 0x000f68000c1e9900 */
[----:B------:R-:W5:Y:S04]  /*0550*/  LDG.E.CONSTANT R22, desc[UR10][R10.64+-0x4] ;  /* 0xfffffc0a0a167981 */ /* 0x000f68000c1e9900 */
[----:B------:R-:W5:Y:S01]  /*0560*/  LDG.E.CONSTANT R6, desc[UR10][R14.64+0xc] ;  /* 0x00000c0a0e067981 */ /* 0x000f62000c1e9900 */
[----:B------:R-:W-:-:S03]  /*0570*/  FFMA R26, R26, R19, R24 ;  /* 0x000000131a1a7223 */ /* 0x000fc60000000018 */
[----:B------:R-:W5:Y:S04]  /*0580*/  LDG.E.CONSTANT R29, desc[UR10][R14.64+0x10] ;  /* 0x0000100a0e1d7981 */ /* 0x000f68000c1e9900 */
[----:B------:R-:W5:Y:S04]  /*0590*/  LDG.E.CONSTANT R16, desc[UR10][R16.64] ;  /* 0x0000000a10107981 */ /* 0x000f68000c1e9900 */
[----:B------:R-:W5:Y:S04]  /*05a0*/  LDG.E.CONSTANT R24, desc[UR10][R14.64+0x14] ;  /* 0x0000140a0e187981 */ /* 0x000f68000c1e9900 */
[----:B------:R0:W5:Y:S04]  /*05b0*/  LDG.E.CONSTANT R21, desc[UR10][R14.64+0x1c] ;  /* 0x00001c0a0e157981 */ /* 0x000168000c1e9900 */
[----:B------:R-:W5:Y:S01]  /*05c0*/  LDG.E.CONSTANT R17, desc[UR10][R10.64] ;  /* 0x0000000a0a117981 */ /* 0x000f62000c1e9900 */
[----:B--2---:R-:W-:-:S06]  /*05d0*/  IMAD.WIDE R18, R23, 0x4, R12 ;  /* 0x0000000417127825 */ /* 0x004fcc00078e020c */
[----:B------:R-:W2:Y:S04]  /*05e0*/  LDG.E.CONSTANT R18, desc[UR10][R18.64] ;  /* 0x0000000a12127981 */ /* 0x000ea8000c1e9900 */
[----:B------:R-:W2:Y:S01]  /*05f0*/  LDG.E.CONSTANT R19, desc[UR10][R10.64+0x14] ;  /* 0x0000140a0a137981 */ /* 0x000ea2000c1e9900 */
[----:B---3--:R-:W-:-:S03]  /*0600*/  FFMA R23, R25, R8, R26 ;  /* 0x0000000819177223 */ /* 0x008fc6000000001a */
[----:B------:R-:W2:Y:S01]  /*0610*/  LDG.E.CONSTANT R25, desc[UR10][R10.64+0x4] ;  /* 0x0000040a0a197981 */ /* 0x000ea2000c1e9900 */
[----:B----4-:R-:W-:-:S06]  /*0620*/  IMAD.WIDE R8, R27, 0x4, R12 ;  /* 0x000000041b087825 */ /* 0x010fcc00078e020c */
[----:B------:R-:W3:Y:S01]  /*0630*/  LDG.E.CONSTANT R9, desc[UR10][R8.64] ;  /* 0x0000000a08097981 */ /* 0x000ee2000c1e9900 */
[----:B-----5:R-:W-:Y:S01]  /*0640*/  FFMA R20, R22, R20, R23 ;  /* 0x0000001416147223 */ /* 0x020fe20000000017 */
[--C-:B------:R-:W-:Y:S02]  /*0650*/  IMAD.WIDE R22, R6, 0x4, R12.reuse ;  /* 0x0000000406167825 */ /* 0x100fe400078e020c */
[----:B------:R-:W3:Y:S02]  /*0660*/  LDG.E.CONSTANT R6, desc[UR10][R10.64+0x8] ;  /* 0x0000080a0a067981 */ /* 0x000ee4000c1e9900 */
[--C-:B------:R-:W-:Y:S02]  /*0670*/  IMAD.WIDE R26, R29, 0x4, R12.reuse ;  /* 0x000000041d1a7825 */ /* 0x100fe400078e020c */
[----:B------:R-:W4:Y:S04]  /*0680*/  LDG.E.CONSTANT R23, desc[UR10][R22.64] ;  /* 0x0000000a16177981 */ /* 0x000f28000c1e9900 */
[----:B------:R-:W4:Y:S01]  /*0690*/  LDG.E.CONSTANT R8, desc[UR10][R10.64+0xc] ;  /* 0x00000c0a0a087981 */ /* 0x000f22000c1e9900 */
[----:B0-----:R-:W-:-:S03]  /*06a0*/  IMAD.WIDE R14, R24, 0x4, R12 ;  /* 0x00000004180e7825 */ /* 0x001fc600078e020c */
[----:B------:R-:W5:Y:S01]  /*06b0*/  LDG.E.CONSTANT R26, desc[UR10][R26.64] ;  /* 0x0000000a1a1a7981 */ /* 0x000f62000c1e9900 */
[----:B------:R-:W-:-:S03]  /*06c0*/  IMAD.WIDE R28, R28, 0x4, R12 ;  /* 0x000000041c1c7825 */ /* 0x000fc600078e020c */
[----:B------:R-:W5:Y:S01]  /*06d0*/  LDG.E.CONSTANT R14, desc[UR10][R14.64] ;  /* 0x0000000a0e0e7981 */ /* 0x000f62000c1e9900 */
[----:B------:R-:W-:-:S03]  /*06e0*/  FFMA R16, R17, R16, R20 ;  /* 0x0000001011107223 */ /* 0x000fc60000000014 */
[----:B------:R-:W5:Y:S01]  /*06f0*/  LDG.E.CONSTANT R17, desc[UR10][R10.64+0x10] ;  /* 0x0000100a0a117981 */ /* 0x000f62000c1e9900 */
[----:B------:R-:W-:-:S03]  /*0700*/  IMAD.WIDE R12, R21, 0x4, R12 ;  /* 0x00000004150c7825 */ /* 0x000fc600078e020c */
[----:B------:R-:W5:Y:S04]  /*0710*/  LDG.E.CONSTANT R28, desc[UR10][R28.64] ;  /* 0x0000000a1c1c7981 */ /* 0x000f68000c1e9900 */
[----:B------:R-:W5:Y:S04]  /*0720*/  LDG.E.CONSTANT R21, desc[UR10][R10.64+0x18] ;  /* 0x0000180a0a157981 */ /* 0x000f68000c1e9900 */
[----:B------:R-:W5:Y:S04]  /*0730*/  LDG.E.CONSTANT R20, desc[UR10][R10.64+0x1c] ;  /* 0x00001c0a0a147981 */ /* 0x000f68000c1e9900 */
[----:B------:R-:W5:Y:S01]  /*0740*/  LDG.E.CONSTANT R13, desc[UR10][R12.64] ;  /* 0x0000000a0c0d7981 */ /* 0x000f62000c1e9900 */
[----:B------:R-:W-:-:S04]  /*0750*/  IADD3 R2, PT, PT, R2, 0x10, RZ ;  /* 0x0000001002027810 */ /* 0x000fc80007ffe0ff */
[----:B------:R-:W-:Y:S02]  /*0760*/  ISETP.NE.AND P1, PT, R2, RZ, PT ;  /* 0x000000ff0200720c */ /* 0x000fe40003f25270 */
[----:B------:R-:W-:Y:S01]  /*0770*/  IADD3 R4, PT, PT, R4, 0x10, RZ ;  /* 0x0000001004047810 */ /* 0x000fe20007ffe0ff */
[----:B--2---:R-:W-:-:S04]  /*0780*/  FFMA R25, R25, R18, R16 ;  /* 0x0000001219197223 */ /* 0x004fc80000000010 */
[----:B---3--:R-:W-:-:S04]  /*0790*/  FFMA R9, R6, R9, R25 ;  /* 0x0000000906097223 */ /* 0x008fc80000000019 */
[----:B----4-:R-:W-:-:S04]  /*07a0*/  FFMA R8, R8, R23, R9 ;  /* 0x0000001708087223 */ /* 0x010fc80000000009 */
[----:B-----5:R-:W-:-:S04]  /*07b0*/  FFMA R8, R17, R26, R8 ;  /* 0x0000001a11087223 */ /* 0x020fc80000000008 */
[----:B------:R-:W-:-:S04]  /*07c0*/  FFMA R8, R19, R14, R8 ;  /* 0x0000000e13087223 */ /* 0x000fc80000000008 */
[----:B------:R-:W-:-:S04]  /*07d0*/  FFMA R8, R21, R28, R8 ;  /* 0x0000001c15087223 */ /* 0x000fc80000000008 */
[----:B------:R-:W-:Y:S01]  /*07e0*/  FFMA R6, R20, R13, R8 ;  /* 0x0000000d14067223 */ /* 0x000fe20000000008 */
[----:B------:R-:W-:Y:S06]  /*07f0*/  @P1 BRA `(.L_x_4) ;  /* 0xfffffff800941947 */ /* 0x000fec000383ffff */
.L_x_3:
[----:B------:R-:W-:Y:S05]  /*0800*/  BSYNC.RECONVERGENT B1 ;  /* 0x0000000000017941 */ /* 0x000fea0003800200 */
.L_x_2:
[----:B------:R-:W-:Y:S05]  /*0810*/  @!P0 BRA `(.L_x_1) ;  /* 0x0000000400b48947 */ /* 0x000fea0003800000 */
[----:B------:R-:W-:Y:S01]  /*0820*/  ISETP.GE.U32.AND P0, PT, R7, 0x8, PT ;  /* 0x000000080700780c */ /* 0x000fe20003f06070 */
[----:B------:R-:W-:Y:S01]  /*0830*/  BSSY.RECONVERGENT B1, `(.L_x_5) ;  /* 0x0000032000017945 */ /* 0x000fe20003800200 */
[----:B------:R-:W-:-:S04]  /*0840*/  LOP3.LUT R2, R5, 0x7, RZ, 0xc0, !PT ;  /* 0x0000000705027812 */ /* 0x000fc800078ec0ff */
[----:B------:R-:W-:-:S07]  /*0850*/  ISETP.NE.AND P1, PT, R2, RZ, PT ;  /* 0x000000ff0200720c */ /* 0x000fce0003f25270 */
[----:B------:R-:W-:Y:S06]  /*0860*/  @!P0 BRA `(.L_x_6) ;  /* 0x0000000000b88947 */ /* 0x000fec0003800000 */
[----:B------:R-:W0:Y:S08]  /*0870*/  LDC.64 R12, c[0x0][0x388] ;  /* 0x0000e200ff0c7b82 */ /* 0x000e300000000a00 */
[----:B------:R-:W1:Y:S08]  /*0880*/  LDC.64 R24, c[0x0][0x390] ;  /* 0x0000e400ff187b82 */ /* 0x000e700000000a00 */
[----:B------:R-:W2:Y:S01]  /*0890*/  LDC.64 R14, c[0x0][0x398] ;  /* 0x0000e600ff0e7b82 */ /* 0x000ea20000000a00 */
[----:B0-----:R-:W-:-:S05]  /*08a0*/  IMAD.WIDE R12, R4, 0x4, R12 ;  /* 0x00000004040c7825 */ /* 0x001fca00078e020c */
[----:B------:R-:W2:Y:S04]  /*08b0*/  LDG.E.CONSTANT R19, desc[UR10][R12.64] ;  /* 0x0000000a0c137981 */ /* 0x000ea8000c1e9900 */
[----:B------:R-:W3:Y:S04]  /*08c0*/  LDG.E.CONSTANT R27, desc[UR10][R12.64+0x4] ;  /* 0x0000040a0c1b7981 */ /* 0x000ee8000c1e9900 */
[----:B------:R-:W4:Y:S04]  /*08d0*/  LDG.E.CONSTANT R20, desc[UR10][R12.64+0x8] ;  /* 0x0000080a0c147981 */ /* 0x000f28000c1e9900 */
[----:B------:R-:W5:Y:S04]  /*08e0*/  LDG.E.CONSTANT R16, desc[UR10][R12.64+0xc] ;  /* 0x00000c0a0c107981 */ /* 0x000f68000c1e9900 */
[----:B------:R-:W5:Y:S04]  /*08f0*/  LDG.E.CONSTANT R21, desc[UR10][R12.64+0x10] ;  /* 0x0000100a0c157981 */ /* 0x000f68000c1e9900 */
[----:B------:R-:W5:Y:S04]  /*0900*/  LDG.E.CONSTANT R23, desc[UR10][R12.64+0x14] ;  /* 0x0000140a0c177981 */ /* 0x000f68000c1e9900 */
[----:B------:R-:W5:Y:S04]  /*0910*/  LDG.E.CONSTANT R17, desc[UR10][R12.64+0x18] ;  /* 0x0000180a0c117981 */ /* 0x000f68000c1e9900 */
[----:B------:R-:W5:Y:S01]  /*0920*/  LDG.E.CONSTANT R29, desc[UR10][R12.64+0x1c] ;  /* 0x00001c0a0c1d7981 */ /* 0x000f62000c1e9900 */
[----:B-1----:R-:W-:-:S05]  /*0930*/  IMAD.WIDE R24, R4, 0x4, R24 ;  /* 0x0000000404187825 */ /* 0x002fca00078e0218 */
[----:B------:R-:W5:Y:S04]  /*0940*/  LDG.E.CONSTANT R7, desc[UR10][R24.64] ;  /* 0x0000000a18077981 */ /* 0x000f68000c1e9900 */
[----:B------:R-:W5:Y:S04]  /*0950*/  LDG.E.CONSTANT R8, desc[UR10][R24.64+0x4] ;  /* 0x0000040a18087981 */ /* 0x000f68000c1e9900 */
[----:B------:R-:W5:Y:S04]  /*0960*/  LDG.E.CONSTANT R9, desc[UR10][R24.64+0x8] ;  /* 0x0000080a18097981 */ /* 0x000f68000c1e9900 */
[----:B------:R-:W5:Y:S04]  /*0970*/  LDG.E.CONSTANT R10, desc[UR10][R24.64+0xc] ;  /* 0x00000c0a180a7981 */ /* 0x000f68000c1e9900 */
[----:B------:R-:W5:Y:S04]  /*0980*/  LDG.E.CONSTANT R11, desc[UR10][R24.64+0x10] ;  /* 0x0000100a180b7981 */ /* 0x000f68000c1e9900 */
[----:B------:R-:W5:Y:S04]  /*0990*/  LDG.E.CONSTANT R12, desc[UR10][R24.64+0x14] ;  /* 0x0000140a180c7981 */ /* 0x000f68000c1e9900 */
[----:B------:R-:W5:Y:S04]  /*09a0*/  LDG.E.CONSTANT R13, desc[UR10][R24.64+0x18] ;  /* 0x0000180a180d7981 */ /* 0x000f68000c1e9900 */
[----:B------:R-:W5:Y:S01]  /*09b0*/  LDG.E.CONSTANT R24, desc[UR10][R24.64+0x1c] ;  /* 0x00001c0a18187981 */ /* 0x000f62000c1e9900 */
[----:B--2---:R-:W-:-:S04]  /*09c0*/  IMAD.WIDE R18, R19, 0x4, R14 ;  /* 0x0000000413127825 */ /* 0x004fc800078e020e */
[--C-:B---3--:R-:W-:Y:S01]  /*09d0*/  IMAD.WIDE R26, R27, 0x4, R14.reuse ;  /* 0x000000041b1a7825 */ /* 0x108fe200078e020e */
[----:B------:R4:W2:Y:S05]  /*09e0*/  LDG.E.CONSTANT R25, desc[UR10][R18.64] ;  /* 0x0000000a12197981 */ /* 0x0008aa000c1e9900 */
[----:B------:R-:W3:Y:S01]  /*09f0*/  LDG.E.CONSTANT R27, desc[UR10][R26.64] ;  /* 0x0000000a1a1b7981 */ /* 0x000ee2000c1e9900 */
[----:B----4-:R-:W-:-:S05]  /*0a00*/  IMAD.WIDE R18, R20, 0x4, R14 ;  /* 0x0000000414127825 */ /* 0x010fca00078e020e */
[----:B------:R0:W4:Y:S01]  /*0a10*/  LDG.E.CONSTANT R26, desc[UR10][R18.64] ;  /* 0x0000000a121a7981 */ /* 0x000122000c1e9900 */
[----:B-----5:R-:W-:-:S04]  /*0a20*/  IMAD.WIDE R20, R21, 0x4, R14 ;  /* 0x0000000415147825 */ /* 0x020fc800078e020e */
[--C-:B------:R-:W-:Y:S02]  /*0a30*/  IMAD.WIDE R22, R23, 0x4, R14.reuse ;  /* 0x0000000417167825 */ /* 0x100fe400078e020e */
[----:B------:R-:W5:Y:S02]  /*0a40*/  LDG.E.CONSTANT R20, desc[UR10][R20.64] ;  /* 0x0000000a14147981 */ /* 0x000f64000c1e9900 */
[--C-:B0-----:R-:W-:Y:S02]  /*0a50*/  IMAD.WIDE R18, R16, 0x4, R14.reuse ;  /* 0x0000000410127825 */ /* 0x101fe400078e020e */
[----:B------:R-:W5:Y:S04]  /*0a60*/  LDG.E.CONSTANT R23, desc[UR10][R22.64] ;  /* 0x0000000a16177981 */ /* 0x000f68000c1e9900 */
[----:B------:R-:W5:Y:S01]  /*0a70*/  LDG.E.CONSTANT R19, desc[UR10][R18.64] ;  /* 0x0000000a12137981 */ /* 0x000f62000c1e9900 */
[----:B------:R-:W-:-:S04]  /*0a80*/  IMAD.WIDE R16, R17, 0x4, R14 ;  /* 0x0000000411107825 */ /* 0x000fc800078e020e */
[----:B------:R-:W-:Y:S02]  /*0a90*/  IMAD.WIDE R14, R29, 0x4, R14 ;  /* 0x000000041d0e7825 */ /* 0x000fe400078e020e */
[----:B------:R-:W5:Y:S04]  /*0aa0*/  LDG.E.CONSTANT R16, desc[UR10][R16.64] ;  /* 0x0000000a10107981 */ /* 0x000f68000c1e9900 */
[----:B------:R-:W5:Y:S01]  /*0ab0*/  LDG.E.CONSTANT R14, desc[UR10][R14.64] ;  /* 0x0000000a0e0e7981 */ /* 0x000f62000c1e9900 */
[----:B------:R-:W-:Y:S01]  /*0ac0*/  IADD3 R4, PT, PT, R4, 0x8, RZ ;  /* 0x0000000804047810 */ /* 0x000fe20007ffe0ff */
[----:B--2---:R-:W-:-:S04]  /*0ad0*/  FFMA R7, R7, R25, R6 ;  /* 0x0000001907077223 */ /* 0x004fc80000000006 */
[----:B---3--:R-:W-:-:S04]  /*0ae0*/  FFMA R8, R8, R27, R7 ;  /* 0x0000001b08087223 */ /* 0x008fc80000000007 */
[----:B----4-:R-:W-:-:S04]  /*0af0*/  FFMA R9, R9, R26, R8 ;  /* 0x0000001a09097223 */ /* 0x010fc80000000008 */
[----:B-----5:R-:W-:-:S04]  /*0b00*/  FFMA R10, R10, R19, R9 ;  /* 0x000000130a0a7223 */ /* 0x020fc80000000009 */
[----:B------:R-:W-:-:S04]  /*0b10*/  FFMA R11, R11, R20, R10 ;  /* 0x000000140b0b7223 */ /* 0x000fc8000000000a */
[----:B------:R-:W-:-:S04]  /*0b20*/  FFMA R12, R12, R23, R11 ;  /* 0x000000170c0c7223 */ /* 0x000fc8000000000b */
[----:B------:R-:W-:-:S04]  /*0b30*/  FFMA R13, R13, R16, R12 ;  /* 0x000000100d0d7223 */ /* 0x000fc8000000000c */
[----:B------:R-:W-:-:S07]  /*0b40*/  FFMA R6, R24, R14, R13 ;  /* 0x0000000e18067223 */ /* 0x000fce000000000d */
.L_x_6:
[----:B------:R-:W-:Y:S05]  /*0b50*/  BSYNC.RECONVERGENT B1 ;  /* 0x0000000000017941 */ /* 0x000fea0003800200 */
.L_x_5:
[----:B------:R-:W-:Y:S05]  /*0b60*/  @!P1 BRA `(.L_x_1) ;  /* 0x0000000000e09947 */ /* 0x000fea0003800000 */
[----:B------:R-:W-:Y:S01]  /*0b70*/  ISETP.GE.U32.AND P0, PT, R2, 0x4, PT ;  /* 0x000000040200780c */ /* 0x000fe20003f06070 */
[----:B------:R-:W-:Y:S01]  /*0b80*/  BSSY.RECONVERGENT B1, `(.L_x_7) ;  /* 0x000001e000017945 */ /* 0x000fe20003800200 */
[----:B------:R-:W-:-:S04]  /*0b90*/  LOP3.LUT R5, R5, 0x3, RZ, 0xc0, !PT ;  /* 0x0000000305057812 */ /* 0x000fc800078ec0ff */
[----:B------:R-:W-:-:S07]  /*0ba0*/  ISETP.NE.AND P1, PT, R5, RZ, PT ;  /* 0x000000ff0500720c */ /* 0x000fce0003f25270 */
[----:B------:R-:W-:Y:S06]  /*0bb0*/  @!P0 BRA `(.L_x_8) ;  /* 0x0000000000688947 */ /* 0x000fec0003800000 */
[----:B------:R-:W0:Y:S08]  /*0bc0*/  LDC.64 R8, c[0x0][0x388] ;  /* 0x0000e200ff087b82 */ /* 0x000e300000000a00 */
[----:B------:R-:W1:Y:S01]  /*0bd0*/  LDC.64 R10, c[0x0][0x390] ;  /* 0x0000e400ff0a7b82 */ /* 0x000e620000000a00 */
[----:B0-----:R-:W-:-:S07]  /*0be0*/  IMAD.WIDE R12, R4, 0x4, R8 ;  /* 0x00000004040c7825 */ /* 0x001fce00078e0208 */
[----:B------:R-:W0:Y:S01]  /*0bf0*/  LDC.64 R8, c[0x0][0x398] ;  /* 0x0000e600ff087b82 */ /* 0x000e220000000a00 */
[----:B------:R-:W0:Y:S04]  /*0c00*/  LDG.E.CONSTANT R15, desc[UR10][R12.64] ;  /* 0x0000000a0c0f7981 */ /* 0x000e28000c1e9900 */
[----:B------:R-:W2:Y:S04]  /*0c10*/  LDG.E.CONSTANT R17, desc[UR10][R12.64+0x4] ;  /* 0x0000040a0c117981 */ /* 0x000ea8000c1e9900 */
[----:B------:R-:W3:Y:S04]  /*0c20*/  LDG.E.CONSTANT R19, desc[UR10][R12.64+0x8] ;  /* 0x0000080a0c137981 */ /* 0x000ee8000c1e9900 */
[----:B------:R-:W4:Y:S01]  /*0c30*/  LDG.E.CONSTANT R21, desc[UR10][R12.64+0xc] ;  /* 0x00000c0a0c157981 */ /* 0x000f22000c1e9900 */
[----:B-1----:R-:W-:-:S05]  /*0c40*/  IMAD.WIDE R10, R4, 0x4, R10 ;  /* 0x00000004040a7825 */ /* 0x002fca00078e020a */
[----:B------:R-:W5:Y:S04]  /*0c50*/  LDG.E.CONSTANT R7, desc[UR10][R10.64] ;  /* 0x0000000a0a077981 */ /* 0x000f68000c1e9900 */
[----:B------:R-:W5:Y:S04]  /*0c60*/  LDG.E.CONSTANT R2, desc[UR10][R10.64+0x4] ;  /* 0x0000040a0a027981 */ /* 0x000f68000c1e9900 */
[----:B------:R-:W5:Y:S01]  /*0c70*/  LDG.E.CONSTANT R13, desc[UR10][R10.64+0x8] ;  /* 0x0000080a0a0d7981 */ /* 0x000f62000c1e9900 */
[----:B0-----:R-:W-:-:S04]  /*0c80*/  IMAD.WIDE R14, R15, 0x4, R8 ;  /* 0x000000040f0e7825 */ /* 0x001fc800078e0208 */
[--C-:B--2---:R-:W-:Y:S02]  /*0c90*/  IMAD.WIDE R16, R17, 0x4, R8.reuse ;  /* 0x0000000411107825 */ /* 0x104fe400078e0208 */
[----:B------:R-:W5:Y:S02]  /*0ca0*/  LDG.E.CONSTANT R14, desc[UR10][R14.64] ;  /* 0x0000000a0e0e7981 */ /* 0x000f64000c1e9900 */
[--C-:B---3--:R-:W-:Y:S02]  /*0cb0*/  IMAD.WIDE R18, R19, 0x4, R8.reuse ;  /* 0x0000000413127825 */ /* 0x108fe400078e0208 */
[----:B------:R-:W2:Y:S02]  /*0cc0*/  LDG.E.CONSTANT R16, desc[UR10][R16.64] ;  /* 0x0000000a10107981 */ /* 0x000ea4000c1e9900 */
[----:B----4-:R-:W-:Y:S02]  /*0cd0*/  IMAD.WIDE R8, R21, 0x4, R8 ;  /* 0x0000000415087825 */ /* 0x010fe400078e0208 */
[----:B------:R-:W3:Y:S04]  /*0ce0*/  LDG.E.CONSTANT R18, desc[UR10][R18.64] ;  /* 0x0000000a12127981 */ /* 0x000ee8000c1e9900 */
[----:B------:R-:W4:Y:S04]  /*0cf0*/  LDG.E.CONSTANT R21, desc[UR10][R10.64+0xc] ;  /* 0x00000c0a0a157981 */ /* 0x000f28000c1e9900 */
[----:B------:R-:W4:Y:S01]  /*0d00*/  LDG.E.CONSTANT R8, desc[UR10][R8.64] ;  /* 0x0000000a08087981 */ /* 0x000f22000c1e9900 */
[----:B------:R-:W-:Y:S01]  /*0d10*/  IADD3 R4, PT, PT, R4, 0x4, RZ ;  /* 0x0000000404047810 */ /* 0x000fe20007ffe0ff */
[----:B-----5:R-:W-:-:S04]  /*0d20*/  FFMA R7, R7, R14, R6 ;  /* 0x0000000e07077223 */ /* 0x020fc80000000006 */
[----:B--2---:R-:W-:-:S04]  /*0d30*/  FFMA R2, R2, R16, R7 ;  /* 0x0000001002027223 */ /* 0x004fc80000000007 */
[----:B---3--:R-:W-:-:S04]  /*0d40*/  FFMA R2, R13, R18, R2 ;  /* 0x000000120d027223 */ /* 0x008fc80000000002 */
[----:B----4-:R-:W-:-:S07]  /*0d50*/  FFMA R6, R21, R8, R2 ;  /* 0x0000000815067223 */ /* 0x010fce0000000002 */
.L_x_8:
[----:B------:R-:W-:Y:S05]  /*0d60*/  BSYNC.RECONVERGENT B1 ;  /* 0x0000000000017941 */ /* 0x000fea0003800200 */
.L_x_7:
[----:B------:R-:W-:Y:S05]  /*0d70*/  @!P1 BRA `(.L_x_1) ;  /* 0x00000000005c9947 */ /* 0x000fea0003800000 */
[----:B------:R-:W0:Y:S08]  /*0d80*/  LDC.64 R14, c[0x0][0x388] ;  /* 0x0000e200ff0e7b82 */ /* 0x000e300000000a00 */
[----:B------:R-:W1:Y:S08]  /*0d90*/  LDC.64 R8, c[0x0][0x398] ;  /* 0x0000e600ff087b82 */ /* 0x000e700000000a00 */
[----:B------:R-:W2:Y:S01]  /*0da0*/  LDC.64 R10, c[0x0][0x390] ;  /* 0x0000e400ff0a7b82 */ /* 0x000ea20000000a00 */
[----:B0-----:R-:W-:-:S05]  /*0db0*/  IMAD.WIDE R14, R4, 0x4, R14 ;  /* 0x00000004040e7825 */ /* 0x001fca00078e020e */
[----:B------:R-:W1:Y:S01]  /*0dc0*/  LDG.E.CONSTANT R13, desc[UR10][R14.64] ;  /* 0x0000000a0e0d7981 */ /* 0x000e62000c1e9900 */
[----:B--2---:R-:W-:-:S05]  /*0dd0*/  IMAD.WIDE R10, R4, 0x4, R10 ;  /* 0x00000004040a7825 */ /* 0x004fca00078e020a */
[----:B------:R-:W2:Y:S01]  /*0de0*/  LDG.E.CONSTANT R7, desc[UR10][R10.64] ;  /* 0x0000000a0a077981 */ /* 0x000ea2000c1e9900 */
[----:B-1----:R-:W-:-:S06]  /*0df0*/  IMAD.WIDE R12, R13, 0x4, R8 ;  /* 0x000000040d0c7825 */ /* 0x002fcc00078e0208 */
[----:B------:R-:W2:Y:S01]  /*0e00*/  LDG.E.CONSTANT R12, desc[UR10][R12.64] ;  /* 0x0000000a0c0c7981 */ /* 0x000ea2000c1e9900 */
[----:B------:R-:W-:Y:S01]  /*0e10*/  ISETP.NE.AND P0, PT, R5, 0x1, PT ;  /* 0x000000010500780c */ /* 0x000fe20003f05270 */
[----:B--2---:R-:W-:-:S12]  /*0e20*/  FFMA R6, R7, R12, R6 ;  /* 0x0000000c07067223 */ /* 0x004fd80000000006 */
[----:B------:R-:W-:Y:S05]  /*0e30*/  @!P0 BRA `(.L_x_1) ;  /* 0x00000000002c8947 */ /* 0x000fea0003800000 */
[----:B------:R-:W-:Y:S01]  /*0e40*/  ISETP.NE.AND P0, PT, R5, 0x2, PT ;  /* 0x000000020500780c */ /* 0x000fe20003f05270 */
[----:B------:R-:W2:Y:S04]  /*0e50*/  LDG.E.CONSTANT R7, desc[UR10][R10.64+0x4] ;  /* 0x0000040a0a077981 */ /* 0x000ea8000c1e9900 */
[----:B------:R-:W3:Y:S08]  /*0e60*/  LDG.E.CONSTANT R5, desc[UR10][R14.64+0x4] ;  /* 0x0000040a0e057981 */ /* 0x000ef0000c1e9900 */
[----:B------:R-:W4:Y:S01]  /*0e70*/  @P0 LDG.E.CONSTANT R13, desc[UR10][R14.64+0x8] ;  /* 0x0000080a0e0d0981 */ /* 0x000f22000c1e9900 */
[----:B---3--:R-:W-:-:S06]  /*0e80*/  IMAD.WIDE R4, R5, 0x4, R8 ;  /* 0x0000000405047825 */ /* 0x008fcc00078e0208 */
[----:B------:R-:W2:Y:S01]  /*0e90*/  LDG.E.CONSTANT R4, desc[UR10][R4.64] ;  /* 0x0000000a04047981 */ /* 0x000ea2000c1e9900 */
[----:B----4-:R-:W-:-:S03]  /*0ea0*/  @P0 IMAD.WIDE R8, R13, 0x4, R8 ;  /* 0x000000040d080825 */ /* 0x010fc600078e0208 */
[----:B------:R-:W3:Y:S04]  /*0eb0*/  @P0 LDG.E.CONSTANT R13, desc[UR10][R10.64+0x8] ;  /* 0x0000080a0a0d0981 */ /* 0x000ee8000c1e9900 */
[----:B------:R-:W3:Y:S01]  /*0ec0*/  @P0 LDG.E.CONSTANT R8, desc[UR10][R8.64] ;  /* 0x0000000a08080981 */ /* 0x000ee2000c1e9900 */
[----:B--2---:R-:W-:-:S04]  /*0ed0*/  FFMA R6, R7, R4, R6 ;  /* 0x0000000407067223 */ /* 0x004fc80000000006 */
[----:B---3--:R-:W-:-:S07]  /*0ee0*/  @P0 FFMA R6, R13, R8, R6 ;  /* 0x000000080d060223 */ /* 0x008fce0000000006 */
.L_x_1:
[----:B------:R-:W-:Y:S05]  /*0ef0*/  BSYNC.RECONVERGENT B0 ;  /* 0x0000000000007941 */ /* 0x000fea0003800200 */
.L_x_0:
[----:B------:R-:W0:Y:S01]  /*0f00*/  LDC.64 R4, c[0x0][0x3a0] ;  /* 0x0000e800ff047b82 */ /* 0x000e220000000a00 */
[----:B------:R-:W1:Y:S01]  /*0f10*/  LDCU UR8, c[0x0][0x3a8] ;  /* 0x00007500ff0877ac */ /* 0x000e620008000800 */
[----:B0-----:R-:W-:Y:S01]  /*0f20*/  IMAD.WIDE R4, R0, 0x4, R4 ;  /* 0x0000000400047825 */ /* 0x001fe200078e0204 */
[----:B------:R-:W-:-:S04]  /*0f30*/  IADD3 R0, PT, PT, R3, R0, RZ ;  /* 0x0000000003007210 */ /* 0x000fc80007ffe0ff */
[----:B------:R0:W-:Y:S01]  /*0f40*/  STG.E desc[UR10][R4.64], R6 ;  /* 0x0000000604007986 */ /* 0x0001e2000c10190a */
[----:B-1----:R-:W-:-:S13]  /*0f50*/  ISETP.GE.AND P0, PT, R0, UR8, PT ;  /* 0x0000000800007c0c */ /* 0x002fda000bf06270 */
[----:B0-----:R-:W-:Y:S05]  /*0f60*/  @!P0 BRA `(.L_x_9) ;  /* 0xfffffff000688947 */ /* 0x001fea000383ffff */
[----:B------:R-:W-:Y:S05]  /*0f70*/  EXIT ;  /* 0x000000000000794d */ /* 0x000fea0003800000 */
.L_x_10:
[----:B------:R-:W-:-:S00]  /*0f80*/  BRA `(.L_x_10) ;  /* 0xfffffffc00fc7947 */ /* 0x000fc0000383ffff */
[----:B------:R-:W-:-:S00]  /*0f90*/  NOP ;  /* 0x0000000000007918 */ /* 0x000fc00000000000 */
        /* <DEDUP_REMOVED lines=14> */
.L_x_11:


//--------------------- .nv.shared.reserved.0     --------------------------
	.section	.nv.shared.reserved.0,"aw",@nobits
	.weak		__nv_reservedSMEM_offset_0_alias
	.size		__nv_reservedSMEM_offset_0_alias, 0, 64
	.other		__nv_reservedSMEM_offset_0_alias,@"STO_CUDA_RESERVED_SHARED STV_DEFAULT"
__nv_reservedSMEM_offset_0_alias:
	.zero		0
	.zero		64


//--------------------- .nv.constant0.spmv_csr_kernel --------------------------
	.section	.nv.constant0.spmv_csr_kernel,"a",@progbits
	.sectionflags	@""
	.align	4
.nv.constant0.spmv_csr_kernel:
	.zero		940


//--------------------- SYMBOLS --------------------------

	.type		.nv.reservedSmem.offset0,@object
	.size		.nv.reservedSmem.offset0,0x4
